//
// Generated by NVIDIA NVVM Compiler
//
// Compiler Build ID: CL-36424714
// Cuda compilation tools, release 13.0, V13.0.88
// Based on NVVM 20.0.0
//

.version 9.0
.target sm_100
.address_size 64

	// .globl	_Z10vector_addPfS_S_i

.visible .entry _Z10vector_addPfS_S_i(
	.param .u64 .ptr .align 1 _Z10vector_addPfS_S_i_param_0,
	.param .u64 .ptr .align 1 _Z10vector_addPfS_S_i_param_1,
	.param .u64 .ptr .align 1 _Z10vector_addPfS_S_i_param_2,
	.param .u32 _Z10vector_addPfS_S_i_param_3
)
{
	.reg .pred 	%p<10>;
	.reg .b32 	%r<23>;
	.reg .b32 	%f<88>;
	.reg .b64 	%rd<40>;

	ld.param.u64 	%rd22, [_Z10vector_addPfS_S_i_param_0];
	ld.param.u64 	%rd23, [_Z10vector_addPfS_S_i_param_1];
	ld.param.u64 	%rd24, [_Z10vector_addPfS_S_i_param_2];
	ld.param.u32 	%r16, [_Z10vector_addPfS_S_i_param_3];
	cvta.to.global.u64 	%rd1, %rd22;
	cvta.to.global.u64 	%rd2, %rd24;
	cvta.to.global.u64 	%rd3, %rd23;
	setp.lt.s32 	%p1, %r16, 1;
	@%p1 bra 	$L__BB0_13;
	and.b32  	%r1, %r16, 15;
	setp.lt.u32 	%p2, %r16, 16;
	mov.b32 	%r20, 0;
	@%p2 bra 	$L__BB0_4;
	and.b32  	%r20, %r16, 2147483632;
	neg.s32 	%r18, %r20;
	add.s64 	%rd36, %rd3, 32;
	add.s64 	%rd35, %rd2, 32;
	add.s64 	%rd34, %rd1, 32;
$L__BB0_3:
	.pragma "nounroll";
	ld.global.f32 	%f1, [%rd36+-32];
	ld.global.f32 	%f2, [%rd35+-32];
	add.f32 	%f3, %f1, %f2;
	st.global.f32 	[%rd34+-32], %f3;
	ld.global.f32 	%f4, [%rd36+-28];
	ld.global.f32 	%f5, [%rd35+-28];
	add.f32 	%f6, %f4, %f5;
	st.global.f32 	[%rd34+-28], %f6;
	ld.global.f32 	%f7, [%rd36+-24];
	ld.global.f32 	%f8, [%rd35+-24];
	add.f32 	%f9, %f7, %f8;
	st.global.f32 	[%rd34+-24], %f9;
	ld.global.f32 	%f10, [%rd36+-20];
	ld.global.f32 	%f11, [%rd35+-20];
	add.f32 	%f12, %f10, %f11;
	st.global.f32 	[%rd34+-20], %f12;
	ld.global.f32 	%f13, [%rd36+-16];
	ld.global.f32 	%f14, [%rd35+-16];
	add.f32 	%f15, %f13, %f14;
	st.global.f32 	[%rd34+-16], %f15;
	ld.global.f32 	%f16, [%rd36+-12];
	ld.global.f32 	%f17, [%rd35+-12];
	add.f32 	%f18, %f16, %f17;
	st.global.f32 	[%rd34+-12], %f18;
	ld.global.f32 	%f19, [%rd36+-8];
	ld.global.f32 	%f20, [%rd35+-8];
	add.f32 	%f21, %f19, %f20;
	st.global.f32 	[%rd34+-8], %f21;
	ld.global.f32 	%f22, [%rd36+-4];
	ld.global.f32 	%f23, [%rd35+-4];
	add.f32 	%f24, %f22, %f23;
	st.global.f32 	[%rd34+-4], %f24;
	ld.global.f32 	%f25, [%rd36];
	ld.global.f32 	%f26, [%rd35];
	add.f32 	%f27, %f25, %f26;
	st.global.f32 	[%rd34], %f27;
	ld.global.f32 	%f28, [%rd36+4];
	ld.global.f32 	%f29, [%rd35+4];
	add.f32 	%f30, %f28, %f29;
	st.global.f32 	[%rd34+4], %f30;
	ld.global.f32 	%f31, [%rd36+8];
	ld.global.f32 	%f32, [%rd35+8];
	add.f32 	%f33, %f31, %f32;
	st.global.f32 	[%rd34+8], %f33;
	ld.global.f32 	%f34, [%rd36+12];
	ld.global.f32 	%f35, [%rd35+12];
	add.f32 	%f36, %f34, %f35;
	st.global.f32 	[%rd34+12], %f36;
	ld.global.f32 	%f37, [%rd36+16];
	ld.global.f32 	%f38, [%rd35+16];
	add.f32 	%f39, %f37, %f38;
	st.global.f32 	[%rd34+16], %f39;
	ld.global.f32 	%f40, [%rd36+20];
	ld.global.f32 	%f41, [%rd35+20];
	add.f32 	%f42, %f40, %f41;
	st.global.f32 	[%rd34+20], %f42;
	ld.global.f32 	%f43, [%rd36+24];
	ld.global.f32 	%f44, [%rd35+24];
	add.f32 	%f45, %f43, %f44;
	st.global.f32 	[%rd34+24], %f45;
	ld.global.f32 	%f46, [%rd36+28];
	ld.global.f32 	%f47, [%rd35+28];
	add.f32 	%f48, %f46, %f47;
	st.global.f32 	[%rd34+28], %f48;
	add.s32 	%r18, %r18, 16;
	add.s64 	%rd36, %rd36, 64;
	add.s64 	%rd35, %rd35, 64;
	add.s64 	%rd34, %rd34, 64;
	setp.ne.s32 	%p3, %r18, 0;
	@%p3 bra 	$L__BB0_3;
$L__BB0_4:
	setp.eq.s32 	%p4, %r1, 0;
	@%p4 bra 	$L__BB0_13;
	and.b32  	%r7, %r16, 7;
	setp.lt.u32 	%p5, %r1, 8;
	@%p5 bra 	$L__BB0_7;
	mul.wide.u32 	%rd25, %r20, 4;
	add.s64 	%rd26, %rd3, %rd25;
	ld.global.f32 	%f49, [%rd26];
	add.s64 	%rd27, %rd2, %rd25;
	ld.global.f32 	%f50, [%rd27];
	add.f32 	%f51, %f49, %f50;
	add.s64 	%rd28, %rd1, %rd25;
	st.global.f32 	[%rd28], %f51;
	ld.global.f32 	%f52, [%rd26+4];
	ld.global.f32 	%f53, [%rd27+4];
	add.f32 	%f54, %f52, %f53;
	st.global.f32 	[%rd28+4], %f54;
	ld.global.f32 	%f55, [%rd26+8];
	ld.global.f32 	%f56, [%rd27+8];
	add.f32 	%f57, %f55, %f56;
	st.global.f32 	[%rd28+8], %f57;
	ld.global.f32 	%f58, [%rd26+12];
	ld.global.f32 	%f59, [%rd27+12];
	add.f32 	%f60, %f58, %f59;
	st.global.f32 	[%rd28+12], %f60;
	ld.global.f32 	%f61, [%rd26+16];
	ld.global.f32 	%f62, [%rd27+16];
	add.f32 	%f63, %f61, %f62;
	st.global.f32 	[%rd28+16], %f63;
	ld.global.f32 	%f64, [%rd26+20];
	ld.global.f32 	%f65, [%rd27+20];
	add.f32 	%f66, %f64, %f65;
	st.global.f32 	[%rd28+20], %f66;
	ld.global.f32 	%f67, [%rd26+24];
	ld.global.f32 	%f68, [%rd27+24];
	add.f32 	%f69, %f67, %f68;
	st.global.f32 	[%rd28+24], %f69;
	ld.global.f32 	%f70, [%rd26+28];
	ld.global.f32 	%f71, [%rd27+28];
	add.f32 	%f72, %f70, %f71;
	st.global.f32 	[%rd28+28], %f72;
	add.s32 	%r20, %r20, 8;
$L__BB0_7:
	setp.eq.s32 	%p6, %r7, 0;
	@%p6 bra 	$L__BB0_13;
	and.b32  	%r10, %r16, 3;
	setp.lt.u32 	%p7, %r7, 4;
	@%p7 bra 	$L__BB0_10;
	mul.wide.u32 	%rd29, %r20, 4;
	add.s64 	%rd30, %rd3, %rd29;
	ld.global.f32 	%f73, [%rd30];
	add.s64 	%rd31, %rd2, %rd29;
	ld.global.f32 	%f74, [%rd31];
	add.f32 	%f75, %f73, %f74;
	add.s64 	%rd32, %rd1, %rd29;
	st.global.f32 	[%rd32], %f75;
	ld.global.f32 	%f76, [%rd30+4];
	ld.global.f32 	%f77, [%rd31+4];
	add.f32 	%f78, %f76, %f77;
	st.global.f32 	[%rd32+4], %f78;
	ld.global.f32 	%f79, [%rd30+8];
	ld.global.f32 	%f80, [%rd31+8];
	add.f32 	%f81, %f79, %f80;
	st.global.f32 	[%rd32+8], %f81;
	ld.global.f32 	%f82, [%rd30+12];
	ld.global.f32 	%f83, [%rd31+12];
	add.f32 	%f84, %f82, %f83;
	st.global.f32 	[%rd32+12], %f84;
	add.s32 	%r20, %r20, 4;
$L__BB0_10:
	setp.eq.s32 	%p8, %r10, 0;
	@%p8 bra 	$L__BB0_13;
	mul.wide.u32 	%rd33, %r20, 4;
	add.s64 	%rd39, %rd1, %rd33;
	add.s64 	%rd38, %rd2, %rd33;
	add.s64 	%rd37, %rd3, %rd33;
	neg.s32 	%r22, %r10;
$L__BB0_12:
	.pragma "nounroll";
	ld.global.f32 	%f85, [%rd37];
	ld.global.f32 	%f86, [%rd38];
	add.f32 	%f87, %f85, %f86;
	st.global.f32 	[%rd39], %f87;
	add.s64 	%rd39, %rd39, 4;
	add.s64 	%rd38, %rd38, 4;
	add.s64 	%rd37, %rd37, 4;
	add.s32 	%r22, %r22, 1;
	setp.ne.s32 	%p9, %r22, 0;
	@%p9 bra 	$L__BB0_12;
$L__BB0_13:
	ret;

}
	// .globl	_Z17vector_add_threadPfS_S_i
.visible .entry _Z17vector_add_threadPfS_S_i(
	.param .u64 .ptr .align 1 _Z17vector_add_threadPfS_S_i_param_0,
	.param .u64 .ptr .align 1 _Z17vector_add_threadPfS_S_i_param_1,
	.param .u64 .ptr .align 1 _Z17vector_add_threadPfS_S_i_param_2,
	.param .u32 _Z17vector_add_threadPfS_S_i_param_3
)
{
	.reg .pred 	%p<7>;
	.reg .b32 	%r<27>;
	.reg .b32 	%f<16>;
	.reg .b64 	%rd<31>;

	ld.param.u64 	%rd8, [_Z17vector_add_threadPfS_S_i_param_0];
	ld.param.u64 	%rd9, [_Z17vector_add_threadPfS_S_i_param_1];
	ld.param.u64 	%rd10, [_Z17vector_add_threadPfS_S_i_param_2];
	ld.param.u32 	%r11, [_Z17vector_add_threadPfS_S_i_param_3];
	cvta.to.global.u64 	%rd1, %rd8;
	cvta.to.global.u64 	%rd2, %rd10;
	cvta.to.global.u64 	%rd3, %rd9;
	mov.u32 	%r26, %tid.x;
	mov.u32 	%r2, %ntid.x;
	setp.ge.s32 	%p1, %r26, %r11;
	@%p1 bra 	$L__BB1_6;
	add.s32 	%r12, %r26, %r2;
	max.u32 	%r13, %r11, %r12;
	setp.lt.u32 	%p2, %r12, %r11;
	selp.u32 	%r14, 1, 0, %p2;
	add.s32 	%r15, %r12, %r14;
	sub.s32 	%r16, %r13, %r15;
	div.u32 	%r17, %r16, %r2;
	add.s32 	%r3, %r17, %r14;
	and.b32  	%r18, %r3, 3;
	setp.eq.s32 	%p3, %r18, 3;
	@%p3 bra 	$L__BB1_4;
	add.s32 	%r19, %r3, 1;
	and.b32  	%r20, %r19, 3;
	mul.wide.u32 	%rd30, %r26, 4;
	mul.wide.u32 	%rd5, %r2, 4;
	neg.s32 	%r24, %r20;
	mad.lo.s32 	%r26, %r2, %r20, %r26;
$L__BB1_3:
	.pragma "nounroll";
	add.s64 	%rd11, %rd3, %rd30;
	ld.global.f32 	%f1, [%rd11];
	add.s64 	%rd12, %rd2, %rd30;
	ld.global.f32 	%f2, [%rd12];
	add.f32 	%f3, %f1, %f2;
	add.s64 	%rd13, %rd1, %rd30;
	st.global.f32 	[%rd13], %f3;
	add.s64 	%rd30, %rd30, %rd5;
	add.s32 	%r24, %r24, 1;
	setp.ne.s32 	%p4, %r24, 0;
	@%p4 bra 	$L__BB1_3;
$L__BB1_4:
	setp.lt.u32 	%p5, %r3, 3;
	@%p5 bra 	$L__BB1_6;
$L__BB1_5:
	mul.wide.u32 	%rd14, %r26, 4;
	add.s64 	%rd15, %rd3, %rd14;
	ld.global.f32 	%f4, [%rd15];
	add.s64 	%rd16, %rd2, %rd14;
	ld.global.f32 	%f5, [%rd16];
	add.f32 	%f6, %f4, %f5;
	add.s64 	%rd17, %rd1, %rd14;
	st.global.f32 	[%rd17], %f6;
	add.s32 	%r21, %r26, %r2;
	mul.wide.u32 	%rd18, %r21, 4;
	add.s64 	%rd19, %rd3, %rd18;
	ld.global.f32 	%f7, [%rd19];
	add.s64 	%rd20, %rd2, %rd18;
	ld.global.f32 	%f8, [%rd20];
	add.f32 	%f9, %f7, %f8;
	add.s64 	%rd21, %rd1, %rd18;
	st.global.f32 	[%rd21], %f9;
	add.s32 	%r22, %r21, %r2;
	mul.wide.u32 	%rd22, %r22, 4;
	add.s64 	%rd23, %rd3, %rd22;
	ld.global.f32 	%f10, [%rd23];
	add.s64 	%rd24, %rd2, %rd22;
	ld.global.f32 	%f11, [%rd24];
	add.f32 	%f12, %f10, %f11;
	add.s64 	%rd25, %rd1, %rd22;
	st.global.f32 	[%rd25], %f12;
	add.s32 	%r23, %r22, %r2;
	mul.wide.u32 	%rd26, %r23, 4;
	add.s64 	%rd27, %rd3, %rd26;
	ld.global.f32 	%f13, [%rd27];
	add.s64 	%rd28, %rd2, %rd26;
	ld.global.f32 	%f14, [%rd28];
	add.f32 	%f15, %f13, %f14;
	add.s64 	%rd29, %rd1, %rd26;
	st.global.f32 	[%rd29], %f15;
	add.s32 	%r26, %r23, %r2;
	setp.lt.s32 	%p6, %r26, %r11;
	@%p6 bra 	$L__BB1_5;
$L__BB1_6:
	ret;

}


// ===== COMPILED SASS (sm_100) =====

	.target	sm_100

	.elftype	@"ET_EXEC"


//--------------------- .note.nv.tkinfo           --------------------------
	.section	.note.nv.tkinfo,"",@"SHT_NOTE"
	.sectionflags	@"SHF_NOTE_NV_TKINFO"
	.tkinfo
        /*0018*/ 	.word	0x00000002
        /*0030*/ 	.string	""
        /*0030*/ 	.string	"ptxas"
        /*0030*/ 	.string	"Cuda compilation tools, release 13.0, V13.0.88"
        /*0030*/ 	.string	"Build cuda_13.0.r13.0/compiler.36424714_0"
        /*0030*/ 	.string	"-arch sm_100 -m 64 "



//--------------------- .note.nv.cuinfo           --------------------------
	.section	.note.nv.cuinfo,"",@"SHT_NOTE"
	.sectionflags	@"SHF_NOTE_NV_CUINFO"
        /*0018*/ 	.short	0x0002
        /*001a*/ 	.short	0x0064
        /*001c*/ 	.short	0x0082
	.zero		2


//--------------------- .nv.info                  --------------------------
	.section	.nv.info,"",@"SHT_CUDA_INFO"
	.align	4


	//----- nvinfo : EIATTR_REGCOUNT
	.align		4
        /*0000*/ 	.byte	0x04, 0x2f
        /*0002*/ 	.short	(.L_1 - .L_0)
	.align		4
.L_0:
        /*0004*/ 	.word	index@(_Z10vector_addPfS_S_i)
        /*0008*/ 	.word	0x00000014


	//----- nvinfo : EIATTR_FRAME_SIZE
	.align		4
.L_1:
        /*000c*/ 	.byte	0x04, 0x11
        /*000e*/ 	.short	(.L_3 - .L_2)
	.align		4
.L_2:
        /*0010*/ 	.word	index@(_Z10vector_addPfS_S_i)
        /*0014*/ 	.word	0x00000000


	//----- nvinfo : EIATTR_REGCOUNT
	.align		4
.L_3:
        /*0018*/ 	.byte	0x04, 0x2f
        /*001a*/ 	.short	(.L_5 - .L_4)
	.align		4
.L_4:
        /*001c*/ 	.word	index@(_Z17vector_add_threadPfS_S_i)
        /*0020*/ 	.word	0x0000001c


	//----- nvinfo : EIATTR_FRAME_SIZE
	.align		4
.L_5:
        /*0024*/ 	.byte	0x04, 0x11
        /*0026*/ 	.short	(.L_7 - .L_6)
	.align		4
.L_6:
        /*0028*/ 	.word	index@(_Z17vector_add_threadPfS_S_i)
        /*002c*/ 	.word	0x00000000


	//----- nvinfo : EIATTR_MIN_STACK_SIZE
	.align		4
.L_7:
        /*0030*/ 	.byte	0x04, 0x12
        /*0032*/ 	.short	(.L_9 - .L_8)
	.align		4
.L_8:
        /*0034*/ 	.word	index@(_Z17vector_add_threadPfS_S_i)
        /*0038*/ 	.word	0x00000000


	//----- nvinfo : EIATTR_MIN_STACK_SIZE
	.align		4
.L_9:
        /*003c*/ 	.byte	0x04, 0x12
        /*003e*/ 	.short	(.L_11 - .L_10)
	.align		4
.L_10:
        /*0040*/ 	.word	index@(_Z10vector_addPfS_S_i)
        /*0044*/ 	.word	0x00000000
.L_11:


//--------------------- .nv.compat                --------------------------
	.section	.nv.compat,"",@"SHT_CUDA_COMPAT_INFO"
	.align	4
        /*0000*/ 	.byte	0x02, 0x09, 0x00, 0x00, 0x02, 0x02, 0x01, 0x00, 0x02, 0x05, 0x05, 0x00, 0x03, 0x07, 0x01, 0x01
        /*0010*/ 	.byte	0x02, 0x03, 0x00, 0x00, 0x02, 0x06, 0x01, 0x00, 0x04, 0x0b, 0x08, 0x00, 0x09, 0x00, 0x00, 0x00
        /*0020*/ 	.byte	0x00, 0x00, 0x00, 0x00


//--------------------- .nv.info._Z17vector_add_threadPfS_S_i --------------------------
	.section	.nv.info._Z17vector_add_threadPfS_S_i,"",@"SHT_CUDA_INFO"
	.sectionflags	@""
	.align	4


	//----- nvinfo : EIATTR_CUDA_API_VERSION
	.align		4
        /*0000*/ 	.byte	0x04, 0x37
        /*0002*/ 	.short	(.L_13 - .L_12)
.L_12:
        /*0004*/ 	.word	0x00000082


	//----- nvinfo : EIATTR_KPARAM_INFO
	.align		4
.L_13:
        /*0008*/ 	.byte	0x04, 0x17
        /*000a*/ 	.short	(.L_15 - .L_14)
.L_14:
        /*000c*/ 	.word	0x00000000
        /*0010*/ 	.short	0x0003
        /*0012*/ 	.short	0x0018
        /*0014*/ 	.byte	0x00, 0xf0, 0x11, 0x00


	//----- nvinfo : EIATTR_KPARAM_INFO
	.align		4
.L_15:
        /*0018*/ 	.byte	0x04, 0x17
        /*001a*/ 	.short	(.L_17 - .L_16)
.L_16:
        /*001c*/ 	.word	0x00000000
        /*0020*/ 	.short	0x0002
        /*0022*/ 	.short	0x0010
        /*0024*/ 	.byte	0x00, 0xf5, 0x21, 0x00


	//----- nvinfo : EIATTR_KPARAM_INFO
	.align		4
.L_17:
        /*0028*/ 	.byte	0x04, 0x17
        /*002a*/ 	.short	(.L_19 - .L_18)
.L_18:
        /*002c*/ 	.word	0x00000000
        /*0030*/ 	.short	0x0001
        /*0032*/ 	.short	0x0008
        /*0034*/ 	.byte	0x00, 0xf5, 0x21, 0x00


	//----- nvinfo : EIATTR_KPARAM_INFO
	.align		4
.L_19:
        /*0038*/ 	.byte	0x04, 0x17
        /*003a*/ 	.short	(.L_21 - .L_20)
.L_20:
        /*003c*/ 	.word	0x00000000
        /*0040*/ 	.short	0x0000
        /*0042*/ 	.short	0x0000
        /*0044*/ 	.byte	0x00, 0xf5, 0x21, 0x00


	//----- nvinfo : EIATTR_SPARSE_MMA_MASK
	.align		4
.L_21:
        /*0048*/ 	.byte	0x03, 0x50
        /*004a*/ 	.short	0x0000


	//----- nvinfo : EIATTR_MAXREG_COUNT
	.align		4
        /*004c*/ 	.byte	0x03, 0x1b
        /*004e*/ 	.short	0x00ff


	//----- nvinfo : EIATTR_MERCURY_ISA_VERSION
	.align		4
        /*0050*/ 	.byte	0x03, 0x5f
        /*0052*/ 	.short	0x0101


	//----- nvinfo : EIATTR_VRC_CTA_INIT_COUNT
	.align		4
        /*0054*/ 	.byte	0x02, 0x4a
	.zero		1
	.zero		1


	//----- nvinfo : EIATTR_EXIT_INSTR_OFFSETS
	.align		4
        /*0058*/ 	.byte	0x04, 0x1c
        /*005a*/ 	.short	(.L_23 - .L_22)


	//   ....[0]....
.L_22:
        /*005c*/ 	.word	0x00000050


	//   ....[1]....
        /*0060*/ 	.word	0x000003a0


	//   ....[2]....
        /*0064*/ 	.word	0x00000600


	//----- nvinfo : EIATTR_CRS_STACK_SIZE
	.align		4
.L_23:
        /*0068*/ 	.byte	0x04, 0x1e
        /*006a*/ 	.short	(.L_25 - .L_24)
.L_24:
        /*006c*/ 	.word	0x00000000


	//----- nvinfo : EIATTR_CBANK_PARAM_SIZE
	.align		4
.L_25:
        /*0070*/ 	.byte	0x03, 0x19
        /*0072*/ 	.short	0x001c


	//----- nvinfo : EIATTR_PARAM_CBANK
	.align		4
        /*0074*/ 	.byte	0x04, 0x0a
        /*0076*/ 	.short	(.L_27 - .L_26)
	.align		4
.L_26:
        /*0078*/ 	.word	index@(.nv.constant0._Z17vector_add_threadPfS_S_i)
        /*007c*/ 	.short	0x0380
        /*007e*/ 	.short	0x001c


	//----- nvinfo : EIATTR_SW_WAR
	.align		4
.L_27:
        /*0080*/ 	.byte	0x04, 0x36
        /*0082*/ 	.short	(.L_29 - .L_28)
.L_28:
        /*0084*/ 	.word	0x00000008
.L_29:


//--------------------- .nv.info._Z10vector_addPfS_S_i --------------------------
	.section	.nv.info._Z10vector_addPfS_S_i,"",@"SHT_CUDA_INFO"
	.sectionflags	@""
	.align	4


	//----- nvinfo : EIATTR_CUDA_API_VERSION
	.align		4
        /*0000*/ 	.byte	0x04, 0x37
        /*0002*/ 	.short	(.L_31 - .L_30)
.L_30:
        /*0004*/ 	.word	0x00000082


	//----- nvinfo : EIATTR_KPARAM_INFO
	.align		4
.L_31:
        /*0008*/ 	.byte	0x04, 0x17
        /*000a*/ 	.short	(.L_33 - .L_32)
.L_32:
        /*000c*/ 	.word	0x00000000
        /*0010*/ 	.short	0x0003
        /*0012*/ 	.short	0x0018
        /*0014*/ 	.byte	0x00, 0xf0, 0x11, 0x00


	//----- nvinfo : EIATTR_KPARAM_INFO
	.align		4
.L_33:
        /*0018*/ 	.byte	0x04, 0x17
        /*001a*/ 	.short	(.L_35 - .L_34)
.L_34:
        /*001c*/ 	.word	0x00000000
        /*0020*/ 	.short	0x0002
        /*0022*/ 	.short	0x0010
        /*0024*/ 	.byte	0x00, 0xf5, 0x21, 0x00


	//----- nvinfo : EIATTR_KPARAM_INFO
	.align		4
.L_35:
        /*0028*/ 	.byte	0x04, 0x17
        /*002a*/ 	.short	(.L_37 - .L_36)
.L_36:
        /*002c*/ 	.word	0x00000000
        /*0030*/ 	.short	0x0001
        /*0032*/ 	.short	0x0008
        /*0034*/ 	.byte	0x00, 0xf5, 0x21, 0x00


	//----- nvinfo : EIATTR_KPARAM_INFO
	.align		4
.L_37:
        /*0038*/ 	.byte	0x04, 0x17
        /*003a*/ 	.short	(.L_39 - .L_38)
.L_38:
        /*003c*/ 	.word	0x00000000
        /*0040*/ 	.short	0x0000
        /*0042*/ 	.short	0x0000
        /*0044*/ 	.byte	0x00, 0xf5, 0x21, 0x00


	//----- nvinfo : EIATTR_SPARSE_MMA_MASK
	.align		4
.L_39:
        /*0048*/ 	.byte	0x03, 0x50
        /*004a*/ 	.short	0x0000


	//----- nvinfo : EIATTR_MAXREG_COUNT
	.align		4
        /*004c*/ 	.byte	0x03, 0x1b
        /*004e*/ 	.short	0x00ff


	//----- nvinfo : EIATTR_MERCURY_ISA_VERSION
	.align		4
        /*0050*/ 	.byte	0x03, 0x5f
        /*0052*/ 	.short	0x0101


	//----- nvinfo : EIATTR_VRC_CTA_INIT_COUNT
	.align		4
        /*0054*/ 	.byte	0x02, 0x4a
	.zero		1
	.zero		1


	//----- nvinfo : EIATTR_EXIT_INSTR_OFFSETS
	.align		4
        /*0058*/ 	.byte	0x04, 0x1c
        /*005a*/ 	.short	(.L_41 - .L_40)


	//   ....[0]....
.L_40:
        /*005c*/ 	.word	0x00000030


	//   ....[1]....
        /*0060*/ 	.word	0x00000680


	//   ....[2]....
        /*0064*/ 	.word	0x00000940


	//   ....[3]....
        /*0068*/ 	.word	0x00000b00


	//   ....[4]....
        /*006c*/ 	.word	0x00000ce0


	//----- nvinfo : EIATTR_CBANK_PARAM_SIZE
	.align		4
.L_41:
        /*0070*/ 	.byte	0x03, 0x19
        /*0072*/ 	.short	0x001c


	//----- nvinfo : EIATTR_PARAM_CBANK
	.align		4
        /*0074*/ 	.byte	0x04, 0x0a
        /*0076*/ 	.short	(.L_43 - .L_42)
	.align		4
.L_42:
        /*0078*/ 	.word	index@(.nv.constant0._Z10vector_addPfS_S_i)
        /*007c*/ 	.short	0x0380
        /*007e*/ 	.short	0x001c


	//----- nvinfo : EIATTR_SW_WAR
	.align		4
.L_43:
        /*0080*/ 	.byte	0x04, 0x36
        /*0082*/ 	.short	(.L_45 - .L_44)
.L_44:
        /*0084*/ 	.word	0x00000008
.L_45:


//--------------------- .nv.callgraph             --------------------------
	.section	.nv.callgraph,"",@"SHT_CUDA_CALLGRAPH"
	.align	4
	.sectionentsize	8
	.align		4
        /*0000*/ 	.word	0x00000000
	.align		4
        /*0004*/ 	.word	0xffffffff
	.align		4
        /*0008*/ 	.word	0x00000000
	.align		4
        /*000c*/ 	.word	0xfffffffe
	.align		4
        /*0010*/ 	.word	0x00000000
	.align		4
        /*0014*/ 	.word	0xfffffffd
	.align		4
        /*0018*/ 	.word	0x00000000
	.align		4
        /*001c*/ 	.word	0xfffffffc


//--------------------- .text._Z17vector_add_threadPfS_S_i --------------------------
	.section	.text._Z17vector_add_threadPfS_S_i,"ax",@progbits
	.align	128
        .global         _Z17vector_add_threadPfS_S_i
        .type           _Z17vector_add_threadPfS_S_i,@function
        .size           _Z17vector_add_threadPfS_S_i,(.L_x_11 - _Z17vector_add_threadPfS_S_i)
        .other          _Z17vector_add_threadPfS_S_i,@"STO_CUDA_ENTRY STV_DEFAULT"
_Z17vector_add_threadPfS_S_i:
.text._Z17vector_add_threadPfS_S_i:
[----:B------:R-:W-:Y:S01]  /*0000*/  LDC R1, c[0x0][0x37c] ;  /* 0x0000df00ff017b82 */ /* 0x000fe20000000800 */
[----:B------:R-:W0:Y:S01]  /*0010*/  S2R R5, SR_TID.X ;  /* 0x0000000000057919 */ /* 0x000e220000002100 */
[----:B------:R-:W0:Y:S06]  /*0020*/  LDCU UR6, c[0x0][0x398] ;  /* 0x00007300ff0677ac */ /* 0x000e2c0008000800 */
[----:B------:R-:W1:Y:S01]  /*0030*/  LDC R0, c[0x0][0x360] ;  /* 0x0000d800ff007b82 */ /* 0x000e620000000800 */
[----:B0-----:R-:W-:-:S13]  /*0040*/  ISETP.GE.AND P0, PT, R5, UR6, PT ;  /* 0x0000000605007c0c */ /* 0x001fda000bf06270 */
[----:B------:R-:W-:Y:S05]  /*0050*/  @P0 EXIT ;  /* 0x000000000000094d */ /* 0x000fea0003800000 */
[----:B-1----:R-:W0:Y:S01]  /*0060*/  I2F.U32.RP R8, R0 ;  /* 0x0000000000087306 */ /* 0x002e220000209000 */
[----:B------:R-:W-:Y:S01]  /*0070*/  IADD3 R4, PT, PT, R5, R0, RZ ;  /* 0x0000000005047210 */ /* 0x000fe20007ffe0ff */
[----:B------:R-:W1:Y:S01]  /*0080*/  LDCU.64 UR4, c[0x0][0x358] ;  /* 0x00006b00ff0477ac */ /* 0x000e620008000a00 */
[----:B------:R-:W-:Y:S01]  /*0090*/  ISETP.NE.U32.AND P2, PT, R0, RZ, PT ;  /* 0x000000ff0000720c */ /* 0x000fe20003f45070 */
[----:B------:R-:W-:Y:S01]  /*00a0*/  BSSY.RECONVERGENT B0, `(.L_x_0) ;  /* 0x000002f000007945 */ /* 0x000fe20003800200 */
[C---:B------:R-:W-:Y:S01]  /*00b0*/  ISETP.GE.U32.AND P0, PT, R4.reuse, UR6, PT ;  /* 0x0000000604007c0c */ /* 0x040fe2000bf06070 */
[----:B------:R-:W2:Y:S01]  /*00c0*/  LDCU.64 UR8, c[0x0][0x390] ;  /* 0x00007200ff0877ac */ /* 0x000ea20008000a00 */
[----:B------:R-:W-:Y:S02]  /*00d0*/  VIMNMX.U32 R7, PT, PT, R4, UR6, !PT ;  /* 0x0000000604077c48 */ /* 0x000fe4000ffe0000 */
[----:B------:R-:W-:Y:S01]  /*00e0*/  SEL R6, RZ, 0x1, P0 ;  /* 0x00000001ff067807 */ /* 0x000fe20000000000 */
[----:B------:R-:W3:Y:S03]  /*00f0*/  LDCU.128 UR12, c[0x0][0x380] ;  /* 0x00007000ff0c77ac */ /* 0x000ee60008000c00 */
[----:B------:R-:W-:Y:S01]  /*0100*/  IADD3 R7, PT, PT, R7, -R4, -R6 ;  /* 0x8000000407077210 */ /* 0x000fe20007ffe806 */
[----:B0-----:R-:W0:Y:S02]  /*0110*/  MUFU.RCP R8, R8 ;  /* 0x0000000800087308 */ /* 0x001e240000001000 */
[----:B0-----:R-:W-:-:S06]  /*0120*/  IADD3 R2, PT, PT, R8, 0xffffffe, RZ ;  /* 0x0ffffffe08027810 */ /* 0x001fcc0007ffe0ff */
[----:B------:R0:W4:Y:S02]  /*0130*/  F2I.FTZ.U32.TRUNC.NTZ R3, R2 ;  /* 0x0000000200037305 */ /* 0x000124000021f000 */
[----:B0-----:R-:W-:Y:S02]  /*0140*/  IMAD.MOV.U32 R2, RZ, RZ, RZ ;  /* 0x000000ffff027224 */ /* 0x001fe400078e00ff */
[----:B----4-:R-:W-:-:S04]  /*0150*/  IMAD.MOV R9, RZ, RZ, -R3 ;  /* 0x000000ffff097224 */ /* 0x010fc800078e0a03 */
[----:B------:R-:W-:-:S04]  /*0160*/  IMAD R9, R9, R0, RZ ;  /* 0x0000000009097224 */ /* 0x000fc800078e02ff */
[----:B------:R-:W-:-:S06]  /*0170*/  IMAD.HI.U32 R8, R3, R9, R2 ;  /* 0x0000000903087227 */ /* 0x000fcc00078e0002 */
[----:B------:R-:W-:-:S05]  /*0180*/  IMAD.HI.U32 R3, R8, R7, RZ ;  /* 0x0000000708037227 */ /* 0x000fca00078e00ff */
[----:B------:R-:W-:-:S05]  /*0190*/  IADD3 R2, PT, PT, -R3, RZ, RZ ;  /* 0x000000ff03027210 */ /* 0x000fca0007ffe1ff */
[----:B------:R-:W-:-:S05]  /*01a0*/  IMAD R7, R0, R2, R7 ;  /* 0x0000000200077224 */ /* 0x000fca00078e0207 */
[----:B------:R-:W-:-:S13]  /*01b0*/  ISETP.GE.U32.AND P0, PT, R7, R0, PT ;  /* 0x000000000700720c */ /* 0x000fda0003f06070 */
[----:B------:R-:W-:Y:S01]  /*01c0*/  @P0 IMAD.IADD R7, R7, 0x1, -R0 ;  /* 0x0000000107070824 */ /* 0x000fe200078e0a00 */
[----:B------:R-:W-:-:S04]  /*01d0*/  @P0 IADD3 R3, PT, PT, R3, 0x1, RZ ;  /* 0x0000000103030810 */ /* 0x000fc80007ffe0ff */
[----:B------:R-:W-:-:S13]  /*01e0*/  ISETP.GE.U32.AND P1, PT, R7, R0, PT ;  /* 0x000000000700720c */ /* 0x000fda0003f26070 */
[----:B------:R-:W-:Y:S01]  /*01f0*/  @P1 VIADD R3, R3, 0x1 ;  /* 0x0000000103031836 */ /* 0x000fe20000000000 */
[----:B------:R-:W-:-:S04]  /*0200*/  @!P2 LOP3.LUT R3, RZ, R0, RZ, 0x33, !PT ;  /* 0x00000000ff03a212 */ /* 0x000fc800078e33ff */
[----:B------:R-:W-:-:S04]  /*0210*/  IADD3 R2, PT, PT, R6, R3, RZ ;  /* 0x0000000306027210 */ /* 0x000fc80007ffe0ff */
[C---:B------:R-:W-:Y:S02]  /*0220*/  LOP3.LUT R3, R2.reuse, 0x3, RZ, 0xc0, !PT ;  /* 0x0000000302037812 */ /* 0x040fe400078ec0ff */
[----:B------:R-:W-:Y:S02]  /*0230*/  ISETP.GE.U32.AND P0, PT, R2, 0x3, PT ;  /* 0x000000030200780c */ /* 0x000fe40003f06070 */
[----:B------:R-:W-:-:S13]  /*0240*/  ISETP.NE.AND P1, PT, R3, 0x3, PT ;  /* 0x000000030300780c */ /* 0x000fda0003f25270 */
[----:B-123--:R-:W-:Y:S05]  /*0250*/  @!P1 BRA `(.L_x_1) ;  /* 0x00000000004c9947 */ /* 0x00efea0003800000 */
[----:B------:R-:W-:-:S04]  /*0260*/  IADD3 R2, PT, PT, R2, 0x1, RZ ;  /* 0x0000000102027810 */ /* 0x000fc80007ffe0ff */
[----:B------:R-:W-:Y:S01]  /*0270*/  LOP3.LUT R4, R2, 0x3, RZ, 0xc0, !PT ;  /* 0x0000000302047812 */ /* 0x000fe200078ec0ff */
[----:B------:R-:W-:-:S04]  /*0280*/  IMAD.WIDE.U32 R2, R5, 0x4, RZ ;  /* 0x0000000405027825 */ /* 0x000fc800078e00ff */
[----:B------:R-:W-:Y:S02]  /*0290*/  IMAD R5, R4, R0, R5 ;  /* 0x0000000004057224 */ /* 0x000fe400078e0205 */
[----:B------:R-:W-:-:S07]  /*02a0*/  IMAD.MOV R4, RZ, RZ, -R4 ;  /* 0x000000ffff047224 */ /* 0x000fce00078e0a04 */
.L_x_2:
[C---:B------:R-:W-:Y:S02]  /*02b0*/  IADD3 R8, P2, PT, R2.reuse, UR8, RZ ;  /* 0x0000000802087c10 */ /* 0x040fe4000ff5e0ff */
[----:B------:R-:W-:Y:S02]  /*02c0*/  IADD3 R6, P1, PT, R2, UR14, RZ ;  /* 0x0000000e02067c10 */ /* 0x000fe4000ff3e0ff */
[C---:B------:R-:W-:Y:S02]  /*02d0*/  IADD3.X R9, PT, PT, R3.reuse, UR9, RZ, P2, !PT ;  /* 0x0000000903097c10 */ /* 0x040fe400097fe4ff */
[----:B------:R-:W-:-:S04]  /*02e0*/  IADD3.X R7, PT, PT, R3, UR15, RZ, P1, !PT ;  /* 0x0000000f03077c10 */ /* 0x000fc80008ffe4ff */
[----:B------:R-:W2:Y:S04]  /*02f0*/  LDG.E R9, desc[UR4][R8.64] ;  /* 0x0000000408097981 */ /* 0x000ea8000c1e1900 */
[----:B------:R-:W2:Y:S01]  /*0300*/  LDG.E R6, desc[UR4][R6.64] ;  /* 0x0000000406067981 */ /* 0x000ea2000c1e1900 */
[----:B0-----:R-:W-:-:S04]  /*0310*/  IADD3 R10, P1, PT, R2, UR12, RZ ;  /* 0x0000000c020a7c10 */ /* 0x001fc8000ff3e0ff */
[----:B------:R-:W-:Y:S02]  /*0320*/  IADD3.X R11, PT, PT, R3, UR13, RZ, P1, !PT ;  /* 0x0000000d030b7c10 */ /* 0x000fe40008ffe4ff */
[----:B------:R-:W-:-:S04]  /*0330*/  IADD3 R4, PT, PT, R4, 0x1, RZ ;  /* 0x0000000104047810 */ /* 0x000fc80007ffe0ff */
[----:B------:R-:W-:Y:S01]  /*0340*/  ISETP.NE.AND P1, PT, R4, RZ, PT ;  /* 0x000000ff0400720c */ /* 0x000fe20003f25270 */
[----:B------:R-:W-:-:S04]  /*0350*/  IMAD.WIDE.U32 R2, R0, 0x4, R2 ;  /* 0x0000000400027825 */ /* 0x000fc800078e0002 */
[----:B--2---:R-:W-:-:S05]  /*0360*/  FADD R13, R6, R9 ;  /* 0x00000009060d7221 */ /* 0x004fca0000000000 */
[----:B------:R0:W-:Y:S03]  /*0370*/  STG.E desc[UR4][R10.64], R13 ;  /* 0x0000000d0a007986 */ /* 0x0001e6000c101904 */
[----:B------:R-:W-:Y:S05]  /*0380*/  @P1 BRA `(.L_x_2) ;  /* 0xfffffffc00c81947 */ /* 0x000fea000383ffff */
.L_x_1:
[----:B------:R-:W-:Y:S05]  /*0390*/  BSYNC.RECONVERGENT B0 ;  /* 0x0000000000007941 */ /* 0x000fea0003800200 */
.L_x_0:
[----:B------:R-:W-:Y:S05]  /*03a0*/  @!P0 EXIT ;  /* 0x000000000000894d */ /* 0x000fea0003800000 */
.L_x_3:
[----:B------:R-:W0:Y:S08]  /*03b0*/  LDC.64 R6, c[0x0][0x388] ;  /* 0x0000e200ff067b82 */ /* 0x000e300000000a00 */
[----:B------:R-:W1:Y:S08]  /*03c0*/  LDC.64 R2, c[0x0][0x390] ;  /* 0x0000e400ff027b82 */ /* 0x000e700000000a00 */
[----:B--2---:R-:W2:Y:S01]  /*03d0*/  LDC.64 R8, c[0x0][0x380] ;  /* 0x0000e000ff087b82 */ /* 0x004ea20000000a00 */
[----:B0-----:R-:W-:-:S06]  /*03e0*/  IMAD.WIDE.U32 R10, R5, 0x4, R6 ;  /* 0x00000004050a7825 */ /* 0x001fcc00078e0006 */
[----:B------:R-:W3:Y:S01]  /*03f0*/  LDG.E R10, desc[UR4][R10.64] ;  /* 0x000000040a0a7981 */ /* 0x000ee2000c1e1900 */
[----:B-1----:R-:W-:-:S06]  /*0400*/  IMAD.WIDE.U32 R12, R5, 0x4, R2 ;  /* 0x00000004050c7825 */ /* 0x002fcc00078e0002 */
[----:B------:R-:W3:Y:S01]  /*0410*/  LDG.E R13, desc[UR4][R12.64] ;  /* 0x000000040c0d7981 */ /* 0x000ee2000c1e1900 */
[----:B------:R-:W-:Y:S01]  /*0420*/  IADD3 R19, PT, PT, R0, R5, RZ ;  /* 0x0000000500137210 */ /* 0x000fe20007ffe0ff */
[----:B--2---:R-:W-:-:S04]  /*0430*/  IMAD.WIDE.U32 R4, R5, 0x4, R8 ;  /* 0x0000000405047825 */ /* 0x004fc800078e0008 */
[----:B------:R-:W-:-:S04]  /*0440*/  IMAD.WIDE.U32 R14, R19, 0x4, R6 ;  /* 0x00000004130e7825 */ /* 0x000fc800078e0006 */
[----:B------:R-:W-:-:S04]  /*0450*/  IMAD.WIDE.U32 R16, R19, 0x4, R2 ;  /* 0x0000000413107825 */ /* 0x000fc800078e0002 */
[----:B---3--:R-:W-:-:S05]  /*0460*/  FADD R21, R10, R13 ;  /* 0x0000000d0a157221 */ /* 0x008fca0000000000 */
[----:B------:R0:W-:Y:S04]  /*0470*/  STG.E desc[UR4][R4.64], R21 ;  /* 0x0000001504007986 */ /* 0x0001e8000c101904 */
[----:B------:R-:W2:Y:S04]  /*0480*/  LDG.E R14, desc[UR4][R14.64] ;  /* 0x000000040e0e7981 */ /* 0x000ea8000c1e1900 */
[----:B------:R-:W2:Y:S01]  /*0490*/  LDG.E R17, desc[UR4][R16.64] ;  /* 0x0000000410117981 */ /* 0x000ea2000c1e1900 */
[C---:B------:R-:W-:Y:S02]  /*04a0*/  IMAD.IADD R25, R19.reuse, 0x1, R0 ;  /* 0x0000000113197824 */ /* 0x040fe400078e0200 */
[----:B------:R-:W-:-:S04]  /*04b0*/  IMAD.WIDE.U32 R10, R19, 0x4, R8 ;  /* 0x00000004130a7825 */ /* 0x000fc800078e0008 */
[----:B------:R-:W-:-:S04]  /*04c0*/  IMAD.WIDE.U32 R12, R25, 0x4, R6 ;  /* 0x00000004190c7825 */ /* 0x000fc800078e0006 */
[----:B------:R-:W-:-:S04]  /*04d0*/  IMAD.WIDE.U32 R18, R25, 0x4, R2 ;  /* 0x0000000419127825 */ /* 0x000fc800078e0002 */
[----:B--2---:R-:W-:-:S05]  /*04e0*/  FADD R23, R14, R17 ;  /* 0x000000110e177221 */ /* 0x004fca0000000000 */
[----:B------:R1:W-:Y:S04]  /*04f0*/  STG.E desc[UR4][R10.64], R23 ;  /* 0x000000170a007986 */ /* 0x0003e8000c101904 */
[----:B------:R-:W2:Y:S04]  /*0500*/  LDG.E R12, desc[UR4][R12.64] ;  /* 0x000000040c0c7981 */ /* 0x000ea8000c1e1900 */
[----:B------:R-:W2:Y:S01]  /*0510*/  LDG.E R19, desc[UR4][R18.64] ;  /* 0x0000000412137981 */ /* 0x000ea2000c1e1900 */
[C---:B0-----:R-:W-:Y:S01]  /*0520*/  IADD3 R5, PT, PT, R25.reuse, R0, RZ ;  /* 0x0000000019057210 */ /* 0x041fe20007ffe0ff */
[----:B------:R-:W-:-:S04]  /*0530*/  IMAD.WIDE.U32 R14, R25, 0x4, R8 ;  /* 0x00000004190e7825 */ /* 0x000fc800078e0008 */
[----:B------:R-:W-:-:S04]  /*0540*/  IMAD.WIDE.U32 R6, R5, 0x4, R6 ;  /* 0x0000000405067825 */ /* 0x000fc800078e0006 */
[----:B------:R-:W-:-:S04]  /*0550*/  IMAD.WIDE.U32 R2, R5, 0x4, R2 ;  /* 0x0000000405027825 */ /* 0x000fc800078e0002 */
[----:B--2---:R-:W-:-:S05]  /*0560*/  FADD R17, R12, R19 ;  /* 0x000000130c117221 */ /* 0x004fca0000000000 */
[----:B------:R2:W-:Y:S04]  /*0570*/  STG.E desc[UR4][R14.64], R17 ;  /* 0x000000110e007986 */ /* 0x0005e8000c101904 */
[----:B------:R-:W1:Y:S04]  /*0580*/  LDG.E R6, desc[UR4][R6.64] ;  /* 0x0000000406067981 */ /* 0x000e68000c1e1900 */
[----:B------:R-:W1:Y:S01]  /*0590*/  LDG.E R3, desc[UR4][R2.64] ;  /* 0x0000000402037981 */ /* 0x000e62000c1e1900 */
[C---:B------:R-:W-:Y:S01]  /*05a0*/  IMAD.WIDE.U32 R8, R5.reuse, 0x4, R8 ;  /* 0x0000000405087825 */ /* 0x040fe200078e0008 */
[----:B------:R-:W-:-:S04]  /*05b0*/  IADD3 R5, PT, PT, R5, R0, RZ ;  /* 0x0000000005057210 */ /* 0x000fc80007ffe0ff */
[----:B------:R-:W-:Y:S01]  /*05c0*/  ISETP.GE.AND P0, PT, R5, UR6, PT ;  /* 0x0000000605007c0c */ /* 0x000fe2000bf06270 */
[----:B-1----:R-:W-:-:S05]  /*05d0*/  FADD R11, R6, R3 ;  /* 0x00000003060b7221 */ /* 0x002fca0000000000 */
[----:B------:R2:W-:Y:S07]  /*05e0*/  STG.E desc[UR4][R8.64], R11 ;  /* 0x0000000b08007986 */ /* 0x0005ee000c101904 */
[----:B------:R-:W-:Y:S05]  /*05f0*/  @!P0 BRA `(.L_x_3) ;  /* 0xfffffffc006c8947 */ /* 0x000fea000383ffff */
[----:B------:R-:W-:Y:S05]  /*0600*/  EXIT ;  /* 0x000000000000794d */ /* 0x000fea0003800000 */
.L_x_4:
[----:B------:R-:W-:-:S00]  /*0610*/  BRA `(.L_x_4) ;  /* 0xfffffffc00fc7947 */ /* 0x000fc0000383ffff */
[----:B------:R-:W-:-:S00]  /*0620*/  NOP ;  /* 0x0000000000007918 */ /* 0x000fc00000000000 */
        /* <DEDUP_REMOVED lines=13> */
.L_x_11:


//--------------------- .text._Z10vector_addPfS_S_i --------------------------
	.section	.text._Z10vector_addPfS_S_i,"ax",@progbits
	.align	128
        .global         _Z10vector_addPfS_S_i
        .type           _Z10vector_addPfS_S_i,@function
        .size           _Z10vector_addPfS_S_i,(.L_x_12 - _Z10vector_addPfS_S_i)
        .other          _Z10vector_addPfS_S_i,@"STO_CUDA_ENTRY STV_DEFAULT"
_Z10vector_addPfS_S_i:
.text._Z10vector_addPfS_S_i:
[----:B------:R-:W-:Y:S08]  /*0000*/  LDC R1, c[0x0][0x37c] ;  /* 0x0000df00ff017b82 */ /* 0x000ff00000000800 */
[----:B------:R-:W0:Y:S02]  /*0010*/  LDC R2, c[0x0][0x398] ;  /* 0x0000e600ff027b82 */ /* 0x000e240000000800 */
[----:B0-----:R-:W-:-:S13]  /*0020*/  ISETP.GE.AND P0, PT, R2, 0x1, PT ;  /* 0x000000010200780c */ /* 0x001fda0003f06270 */
[----:B------:R-:W-:Y:S05]  /*0030*/  @!P0 EXIT ;  /* 0x000000000000894d */ /* 0x000fea0003800000 */
[C---:B------:R-:W-:Y:S01]  /*0040*/  ISETP.GE.U32.AND P1, PT, R2.reuse, 0x10, PT ;  /* 0x000000100200780c */ /* 0x040fe20003f26070 */
[----:B------:R-:W0:Y:S01]  /*0050*/  LDCU.64 UR10, c[0x0][0x358] ;  /* 0x00006b00ff0a77ac */ /* 0x000e220008000a00 */
[----:B------:R-:W-:Y:S01]  /*0060*/  LOP3.LUT R12, R2, 0xf, RZ, 0xc0, !PT ;  /* 0x0000000f020c7812 */ /* 0x000fe200078ec0ff */
[----:B------:R-:W-:-:S03]  /*0070*/  HFMA2 R0, -RZ, RZ, 0, 0 ;  /* 0x00000000ff007431 */ /* 0x000fc600000001ff */
[----:B------:R-:W-:-:S07]  /*0080*/  ISETP.NE.AND P0, PT, R12, RZ, PT ;  /* 0x000000ff0c00720c */ /* 0x000fce0003f05270 */
[----:B------:R-:W-:Y:S06]  /*0090*/  @!P1 BRA `(.L_x_5) ;  /* 0x0000000400789947 */ /* 0x000fec0003800000 */
[----:B------:R-:W1:Y:S01]  /*00a0*/  LDCU.128 UR12, c[0x0][0x380] ;  /* 0x00007000ff0c77ac */ /* 0x000e620008000c00 */
[----:B------:R-:W-:Y:S01]  /*00b0*/  LOP3.LUT R0, R2, 0x7ffffff0, RZ, 0xc0, !PT ;  /* 0x7ffffff002007812 */ /* 0x000fe200078ec0ff */
[----:B------:R-:W2:Y:S03]  /*00c0*/  LDCU.64 UR6, c[0x0][0x390] ;  /* 0x00007200ff0677ac */ /* 0x000ea60008000a00 */
[----:B------:R-:W-:Y:S01]  /*00d0*/  IADD3 R3, PT, PT, -R0, RZ, RZ ;  /* 0x000000ff00037210 */ /* 0x000fe20007ffe1ff */
[----:B-1----:R-:W-:Y:S02]  /*00e0*/  UIADD3 UR8, UP0, UPT, UR14, 0x20, URZ ;  /* 0x000000200e087890 */ /* 0x002fe4000ff1e0ff */
[----:B------:R-:W-:Y:S02]  /*00f0*/  UIADD3 UR4, UP2, UPT, UR12, 0x20, URZ ;  /* 0x000000200c047890 */ /* 0x000fe4000ff5e0ff */
[----:B--2---:R-:W-:-:S02]  /*0100*/  UIADD3 UR6, UP1, UPT, UR6, 0x20, URZ ;  /* 0x0000002006067890 */ /* 0x004fc4000ff3e0ff */
[----:B------:R-:W-:Y:S01]  /*0110*/  UIADD3.X UR9, UPT, UPT, URZ, UR15, URZ, UP0, !UPT ;  /* 0x0000000fff097290 */ /* 0x000fe200087fe4ff */
[----:B------:R-:W-:Y:S01]  /*0120*/  MOV R16, UR8 ;  /* 0x0000000800107c02 */ /* 0x000fe20008000f00 */
[----:B------:R-:W-:Y:S01]  /*0130*/  UIADD3.X UR5, UPT, UPT, URZ, UR13, URZ, UP2, !UPT ;  /* 0x0000000dff057290 */ /* 0x000fe200097fe4ff */
[----:B------:R-:W-:Y:S01]  /*0140*/  MOV R10, UR4 ;  /* 0x00000004000a7c02 */ /* 0x000fe20008000f00 */
[----:B------:R-:W-:Y:S01]  /*0150*/  UIADD3.X UR7, UPT, UPT, URZ, UR7, URZ, UP1, !UPT ;  /* 0x00000007ff077290 */ /* 0x000fe20008ffe4ff */
[----:B------:R-:W-:Y:S01]  /*0160*/  IMAD.U32 R11, RZ, RZ, UR6 ;  /* 0x00000006ff0b7e24 */ /* 0x000fe2000f8e00ff */
[----:B------:R-:W-:Y:S02]  /*0170*/  MOV R5, UR9 ;  /* 0x0000000900057c02 */ /* 0x000fe40008000f00 */
[----:B------:R-:W-:Y:S02]  /*0180*/  IMAD.U32 R13, RZ, RZ, UR5 ;  /* 0x00000005ff0d7e24 */ /* 0x000fe4000f8e00ff */
[----:B------:R-:W-:-:S07]  /*0190*/  MOV R14, UR7 ;  /* 0x00000007000e7c02 */ /* 0x000fce0008000f00 */
.L_x_6:
[----:B------:R-:W-:Y:S02]  /*01a0*/  MOV R4, R16 ;  /* 0x0000001000047202 */ /* 0x000fe40000000f00 */
[----:B------:R-:W-:Y:S02]  /*01b0*/  MOV R6, R11 ;  /* 0x0000000b00067202 */ /* 0x000fe40000000f00 */
[----:B------:R-:W-:Y:S01]  /*01c0*/  MOV R7, R14 ;  /* 0x0000000e00077202 */ /* 0x000fe20000000f00 */
[----:B0-2---:R-:W2:Y:S04]  /*01d0*/  LDG.E R8, desc[UR10][R4.64+-0x20] ;  /* 0xffffe00a04087981 */ /* 0x005ea8000c1e1900 */
[----:B------:R-:W2:Y:S02]  /*01e0*/  LDG.E R9, desc[UR10][R6.64+-0x20] ;  /* 0xffffe00a06097981 */ /* 0x000ea4000c1e1900 */
[----:B--2---:R-:W-:Y:S01]  /*01f0*/  FADD R11, R8, R9 ;  /* 0x00000009080b7221 */ /* 0x004fe20000000000 */
[----:B------:R-:W-:Y:S01]  /*0200*/  IMAD.MOV.U32 R8, RZ, RZ, R10 ;  /* 0x000000ffff087224 */ /* 0x000fe200078e000a */
[----:B------:R-:W-:-:S05]  /*0210*/  MOV R9, R13 ;  /* 0x0000000d00097202 */ /* 0x000fca0000000f00 */
[----:B------:R0:W-:Y:S04]  /*0220*/  STG.E desc[UR10][R8.64+-0x20], R11 ;  /* 0xffffe00b08007986 */ /* 0x0001e8000c10190a */
[----:B------:R-:W2:Y:S04]  /*0230*/  LDG.E R10, desc[UR10][R4.64+-0x1c] ;  /* 0xffffe40a040a7981 */ /* 0x000ea8000c1e1900 */
[----:B------:R-:W2:Y:S02]  /*0240*/  LDG.E R13, desc[UR10][R6.64+-0x1c] ;  /* 0xffffe40a060d7981 */ /* 0x000ea4000c1e1900 */
[----:B--2---:R-:W-:-:S05]  /*0250*/  FADD R13, R10, R13 ;  /* 0x0000000d0a0d7221 */ /* 0x004fca0000000000 */
[----:B------:R1:W-:Y:S04]  /*0260*/  STG.E desc[UR10][R8.64+-0x1c], R13 ;  /* 0xffffe40d08007986 */ /* 0x0003e8000c10190a */
[----:B------:R-:W2:Y:S04]  /*0270*/  LDG.E R10, desc[UR10][R4.64+-0x18] ;  /* 0xffffe80a040a7981 */ /* 0x000ea8000c1e1900 */
[----:B------:R-:W2:Y:S02]  /*0280*/  LDG.E R15, desc[UR10][R6.64+-0x18] ;  /* 0xffffe80a060f7981 */ /* 0x000ea4000c1e1900 */
[----:B--2---:R-:W-:-:S05]  /*0290*/  FADD R15, R10, R15 ;  /* 0x0000000f0a0f7221 */ /* 0x004fca0000000000 */
[----:B------:R2:W-:Y:S04]  /*02a0*/  STG.E desc[UR10][R8.64+-0x18], R15 ;  /* 0xffffe80f08007986 */ /* 0x0005e8000c10190a */
[----:B------:R-:W3:Y:S04]  /*02b0*/  LDG.E R10, desc[UR10][R4.64+-0x14] ;  /* 0xffffec0a040a7981 */ /* 0x000ee8000c1e1900 */
[----:B------:R-:W3:Y:S02]  /*02c0*/  LDG.E R17, desc[UR10][R6.64+-0x14] ;  /* 0xffffec0a06117981 */ /* 0x000ee4000c1e1900 */
[----:B---3--:R-:W-:-:S05]  /*02d0*/  FADD R17, R10, R17 ;  /* 0x000000110a117221 */ /* 0x008fca0000000000 */
[----:B------:R3:W-:Y:S04]  /*02e0*/  STG.E desc[UR10][R8.64+-0x14], R17 ;  /* 0xffffec1108007986 */ /* 0x0007e8000c10190a */
[----:B------:R-:W4:Y:S04]  /*02f0*/  LDG.E R10, desc[UR10][R4.64+-0x10] ;  /* 0xfffff00a040a7981 */ /* 0x000f28000c1e1900 */
[----:B0-----:R-:W4:Y:S02]  /*0300*/  LDG.E R11, desc[UR10][R6.64+-0x10] ;  /* 0xfffff00a060b7981 */ /* 0x001f24000c1e1900 */
[----:B----4-:R-:W-:-:S05]  /*0310*/  FADD R11, R10, R11 ;  /* 0x0000000b0a0b7221 */ /* 0x010fca0000000000 */
[----:B------:R0:W-:Y:S04]  /*0320*/  STG.E desc[UR10][R8.64+-0x10], R11 ;  /* 0xfffff00b08007986 */ /* 0x0001e8000c10190a */
[----:B------:R-:W4:Y:S04]  /*0330*/  LDG.E R10, desc[UR10][R4.64+-0xc] ;  /* 0xfffff40a040a7981 */ /* 0x000f28000c1e1900 */
[----:B-1----:R-:W4:Y:S02]  /*0340*/  LDG.E R13, desc[UR10][R6.64+-0xc] ;  /* 0xfffff40a060d7981 */ /* 0x002f24000c1e1900 */
[----:B----4-:R-:W-:-:S05]  /*0350*/  FADD R13, R10, R13 ;  /* 0x0000000d0a0d7221 */ /* 0x010fca0000000000 */
[----:B------:R1:W-:Y:S04]  /*0360*/  STG.E desc[UR10][R8.64+-0xc], R13 ;  /* 0xfffff40d08007986 */ /* 0x0003e8000c10190a */
[----:B------:R-:W4:Y:S04]  /*0370*/  LDG.E R10, desc[UR10][R4.64+-0x8] ;  /* 0xfffff80a040a7981 */ /* 0x000f28000c1e1900 */
[----:B--2---:R-:W4:Y:S02]  /*0380*/  LDG.E R15, desc[UR10][R6.64+-0x8] ;  /* 0xfffff80a060f7981 */ /* 0x004f24000c1e1900 */
[----:B----4-:R-:W-:-:S05]  /*0390*/  FADD R15, R10, R15 ;  /* 0x0000000f0a0f7221 */ /* 0x010fca0000000000 */
[----:B------:R2:W-:Y:S04]  /*03a0*/  STG.E desc[UR10][R8.64+-0x8], R15 ;  /* 0xfffff80f08007986 */ /* 0x0005e8000c10190a */
[----:B------:R-:W4:Y:S04]  /*03b0*/  LDG.E R10, desc[UR10][R4.64+-0x4] ;  /* 0xfffffc0a040a7981 */ /* 0x000f28000c1e1900 */
[----:B---3--:R-:W4:Y:S02]  /*03c0*/  LDG.E R17, desc[UR10][R6.64+-0x4] ;  /* 0xfffffc0a06117981 */ /* 0x008f24000c1e1900 */
[----:B----4-:R-:W-:-:S05]  /*03d0*/  FADD R17, R10, R17 ;  /* 0x000000110a117221 */ /* 0x010fca0000000000 */
        /* <DEDUP_REMOVED lines=26> */
[----:B--2---:R-:W4:Y:S01]  /*0580*/  LDG.E R15, desc[UR10][R6.64+0x18] ;  /* 0x0000180a060f7981 */ /* 0x004f22000c1e1900 */
[----:B------:R-:W-:Y:S01]  /*0590*/  IADD3 R3, PT, PT, R3, 0x10, RZ ;  /* 0x0000001003037810 */ /* 0x000fe20007ffe0ff */
[----:B----4-:R-:W-:-:S05]  /*05a0*/  FADD R15, R10, R15 ;  /* 0x0000000f0a0f7221 */ /* 0x010fca0000000000 */
[----:B------:R2:W-:Y:S04]  /*05b0*/  STG.E desc[UR10][R8.64+0x18], R15 ;  /* 0x0000180f08007986 */ /* 0x0005e8000c10190a */
[----:B------:R4:W5:Y:S04]  /*05c0*/  LDG.E R10, desc[UR10][R4.64+0x1c] ;  /* 0x00001c0a040a7981 */ /* 0x000968000c1e1900 */
[----:B---3--:R-:W5:Y:S01]  /*05d0*/  LDG.E R17, desc[UR10][R6.64+0x1c] ;  /* 0x00001c0a06117981 */ /* 0x008f62000c1e1900 */
[----:B------:R-:W-:Y:S02]  /*05e0*/  ISETP.NE.AND P1, PT, R3, RZ, PT ;  /* 0x000000ff0300720c */ /* 0x000fe40003f25270 */
[----:B0-----:R-:W-:-:S02]  /*05f0*/  IADD3 R11, P3, PT, R6, 0x40, RZ ;  /* 0x00000040060b7810 */ /* 0x001fc40007f7e0ff */
[----:B------:R-:W-:-:S03]  /*0600*/  IADD3 R16, P2, PT, R4, 0x40, RZ ;  /* 0x0000004004107810 */ /* 0x000fc60007f5e0ff */
[----:B------:R-:W-:Y:S01]  /*0610*/  IMAD.X R14, RZ, RZ, R7, P3 ;  /* 0x000000ffff0e7224 */ /* 0x000fe200018e0607 */
[----:B----4-:R-:W-:Y:S01]  /*0620*/  IADD3.X R5, PT, PT, RZ, R5, RZ, P2, !PT ;  /* 0x00000005ff057210 */ /* 0x010fe200017fe4ff */
[----:B-----5:R-:W-:Y:S01]  /*0630*/  FADD R17, R10, R17 ;  /* 0x000000110a117221 */ /* 0x020fe20000000000 */
[----:B------:R-:W-:-:S04]  /*0640*/  IADD3 R10, P4, PT, R8, 0x40, RZ ;  /* 0x00000040080a7810 */ /* 0x000fc80007f9e0ff */
[----:B------:R2:W-:Y:S01]  /*0650*/  STG.E desc[UR10][R8.64+0x1c], R17 ;  /* 0x00001c1108007986 */ /* 0x0005e2000c10190a */
[----:B-1----:R-:W-:Y:S01]  /*0660*/  IADD3.X R13, PT, PT, RZ, R9, RZ, P4, !PT ;  /* 0x00000009ff0d7210 */ /* 0x002fe200027fe4ff */
[----:B------:R-:W-:Y:S07]  /*0670*/  @P1 BRA `(.L_x_6) ;  /* 0xfffffff800c81947 */ /* 0x000fee000383ffff */
.L_x_5:
[----:B0-----:R-:W-:Y:S05]  /*0680*/  @!P0 EXIT ;  /* 0x000000000000894d */ /* 0x001fea0003800000 */
[----:B------:R-:W-:Y:S02]  /*0690*/  ISETP.GE.U32.AND P0, PT, R12, 0x8, PT ;  /* 0x000000080c00780c */ /* 0x000fe40003f06070 */
[----:B------:R-:W-:-:S04]  /*06a0*/  LOP3.LUT R14, R2, 0x7, RZ, 0xc0, !PT ;  /* 0x00000007020e7812 */ /* 0x000fc800078ec0ff */
[----:B------:R-:W-:-:S07]  /*06b0*/  ISETP.NE.AND P1, PT, R14, RZ, PT ;  /* 0x000000ff0e00720c */ /* 0x000fce0003f25270 */
[----:B------:R-:W-:Y:S06]  /*06c0*/  @!P0 BRA `(.L_x_7) ;  /* 0x00000000009c8947 */ /* 0x000fec0003800000 */
[----:B------:R-:W0:Y:S08]  /*06d0*/  LDC.64 R4, c[0x0][0x388] ;  /* 0x0000e200ff047b82 */ /* 0x000e300000000a00 */
[----:B------:R-:W1:Y:S08]  /*06e0*/  LDC.64 R6, c[0x0][0x390] ;  /* 0x0000e400ff067b82 */ /* 0x000e700000000a00 */
[----:B--2---:R-:W2:Y:S01]  /*06f0*/  LDC.64 R8, c[0x0][0x380] ;  /* 0x0000e000ff087b82 */ /* 0x004ea20000000a00 */
[----:B0-----:R-:W-:-:S05]  /*0700*/  IMAD.WIDE.U32 R4, R0, 0x4, R4 ;  /* 0x0000000400047825 */ /* 0x001fca00078e0004 */
[----:B------:R-:W3:Y:S01]  /*0710*/  LDG.E R3, desc[UR10][R4.64] ;  /* 0x0000000a04037981 */ /* 0x000ee2000c1e1900 */
[----:B-1----:R-:W-:-:S05]  /*0720*/  IMAD.WIDE.U32 R6, R0, 0x4, R6 ;  /* 0x0000000400067825 */ /* 0x002fca00078e0006 */
[----:B------:R-:W3:Y:S01]  /*0730*/  LDG.E R10, desc[UR10][R6.64] ;  /* 0x0000000a060a7981 */ /* 0x000ee2000c1e1900 */
[----:B--2---:R-:W-:-:S04]  /*0740*/  IMAD.WIDE.U32 R8, R0, 0x4, R8 ;  /* 0x0000000400087825 */ /* 0x004fc800078e0008 */
[----:B---3--:R-:W-:-:S05]  /*0750*/  FADD R3, R3, R10 ;  /* 0x0000000a03037221 */ /* 0x008fca0000000000 */
        /* <DEDUP_REMOVED lines=13> */
[----:B0-----:R-:W4:Y:S04]  /*0830*/  LDG.E R3, desc[UR10][R4.64+0x10] ;  /* 0x0000100a04037981 */ /* 0x001f28000c1e1900 */
[----:B------:R-:W4:Y:S02]  /*0840*/  LDG.E R10, desc[UR10][R6.64+0x10] ;  /* 0x0000100a060a7981 */ /* 0x000f24000c1e1900 */
        /* <DEDUP_REMOVED lines=10> */
[----:B------:R-:W2:Y:S04]  /*08f0*/  LDG.E R10, desc[UR10][R4.64+0x1c] ;  /* 0x00001c0a040a7981 */ /* 0x000ea8000c1e1900 */
[----:B---3--:R-:W2:Y:S01]  /*0900*/  LDG.E R15, desc[UR10][R6.64+0x1c] ;  /* 0x00001c0a060f7981 */ /* 0x008ea2000c1e1900 */
[----:B------:R-:W-:Y:S01]  /*0910*/  IADD3 R0, PT, PT, R0, 0x8, RZ ;  /* 0x0000000800007810 */ /* 0x000fe20007ffe0ff */
[----:B--2---:R-:W-:-:S05]  /*0920*/  FADD R15, R10, R15 ;  /* 0x0000000f0a0f7221 */ /* 0x004fca0000000000 */
[----:B------:R0:W-:Y:S02]  /*0930*/  STG.E desc[UR10][R8.64+0x1c], R15 ;  /* 0x00001c0f08007986 */ /* 0x0001e4000c10190a */
.L_x_7:
[----:B------:R-:W-:Y:S05]  /*0940*/  @!P1 EXIT ;  /* 0x000000000000994d */ /* 0x000fea0003800000 */
[----:B------:R-:W-:Y:S02]  /*0950*/  ISETP.GE.U32.AND P0, PT, R14, 0x4, PT ;  /* 0x000000040e00780c */ /* 0x000fe40003f06070 */
[----:B------:R-:W-:-:S04]  /*0960*/  LOP3.LUT R2, R2, 0x3, RZ, 0xc0, !PT ;  /* 0x0000000302027812 */ /* 0x000fc800078ec0ff */
[----:B------:R-:W-:-:S07]  /*0970*/  ISETP.NE.AND P1, PT, R2, RZ, PT ;  /* 0x000000ff0200720c */ /* 0x000fce0003f25270 */
[----:B------:R-:W-:Y:S06]  /*0980*/  @!P0 BRA `(.L_x_8) ;  /* 0x00000000005c8947 */ /* 0x000fec0003800000 */
[----:B------:R-:W1:Y:S08]  /*0990*/  LDC.64 R4, c[0x0][0x388] ;  /* 0x0000e200ff047b82 */ /* 0x000e700000000a00 */
[----:B------:R-:W3:Y:S08]  /*09a0*/  LDC.64 R6, c[0x0][0x390] ;  /* 0x0000e400ff067b82 */ /* 0x000ef00000000a00 */
[----:B0-2---:R-:W0:Y:S01]  /*09b0*/  LDC.64 R8, c[0x0][0x380] ;  /* 0x0000e000ff087b82 */ /* 0x005e220000000a00 */
[----:B-1----:R-:W-:-:S05]  /*09c0*/  IMAD.WIDE.U32 R4, R0, 0x4, R4 ;  /* 0x0000000400047825 */ /* 0x002fca00078e0004 */
[----:B------:R-:W2:Y:S01]  /*09d0*/  LDG.E R3, desc[UR10][R4.64] ;  /* 0x0000000a04037981 */ /* 0x000ea2000c1e1900 */
[----:B---3--:R-:W-:-:S05]  /*09e0*/  IMAD.WIDE.U32 R6, R0, 0x4, R6 ;  /* 0x0000000400067825 */ /* 0x008fca00078e0006 */
[----:B------:R-:W2:Y:S01]  /*09f0*/  LDG.E R10, desc[UR10][R6.64] ;  /* 0x0000000a060a7981 */ /* 0x000ea2000c1e1900 */
[----:B0-----:R-:W-:-:S04]  /*0a00*/  IMAD.WIDE.U32 R8, R0, 0x4, R8 ;  /* 0x0000000400087825 */ /* 0x001fc800078e0008 */
[----:B--2---:R-:W-:-:S05]  /*0a10*/  FADD R3, R3, R10 ;  /* 0x0000000a03037221 */ /* 0x004fca0000000000 */
        /* <DEDUP_REMOVED lines=9> */
[----:B------:R-:W2:Y:S04]  /*0ab0*/  LDG.E R10, desc[UR10][R4.64+0xc] ;  /* 0x00000c0a040a7981 */ /* 0x000ea8000c1e1900 */
[----:B------:R-:W2:Y:S01]  /*0ac0*/  LDG.E R15, desc[UR10][R6.64+0xc] ;  /* 0x00000c0a060f7981 */ /* 0x000ea2000c1e1900 */
[----:B------:R-:W-:Y:S01]  /*0ad0*/  IADD3 R0, PT, PT, R0, 0x4, RZ ;  /* 0x0000000400007810 */ /* 0x000fe20007ffe0ff */
[----:B--2---:R-:W-:-:S05]  /*0ae0*/  FADD R15, R10, R15 ;  /* 0x0000000f0a0f7221 */ /* 0x004fca0000000000 */
[----:B------:R1:W-:Y:S02]  /*0af0*/  STG.E desc[UR10][R8.64+0xc], R15 ;  /* 0x00000c0f08007986 */ /* 0x0003e4000c10190a */
.L_x_8:
[----:B------:R-:W-:Y:S05]  /*0b00*/  @!P1 EXIT ;  /* 0x000000000000994d */ /* 0x000fea0003800000 */
[----:B------:R-:W3:Y:S08]  /*0b10*/  LDC.64 R4, c[0x0][0x380] ;  /* 0x0000e000ff047b82 */ /* 0x000ef00000000a00 */
[----:B------:R-:W4:Y:S08]  /*0b20*/  LDC.64 R6, c[0x0][0x390] ;  /* 0x0000e400ff067b82 */ /* 0x000f300000000a00 */
[----:B012---:R-:W0:Y:S01]  /*0b30*/  LDC.64 R8, c[0x0][0x388] ;  /* 0x0000e200ff087b82 */ /* 0x007e220000000a00 */
[----:B---3--:R-:W-:-:S04]  /*0b40*/  IMAD.WIDE.U32 R4, R0, 0x4, R4 ;  /* 0x0000000400047825 */ /* 0x008fc800078e0004 */
[----:B------:R-:W-:Y:S01]  /*0b50*/  IMAD.MOV.U32 R10, RZ, RZ, R4 ;  /* 0x000000ffff0a7224 */ /* 0x000fe200078e0004 */
[----:B------:R-:W-:Y:S01]  /*0b60*/  MOV R13, R5 ;  /* 0x00000005000d7202 */ /* 0x000fe20000000f00 */
[----:B----4-:R-:W-:-:S05]  /*0b70*/  IMAD.WIDE.U32 R6, R0, 0x4, R6 ;  /* 0x0000000400067825 */ /* 0x010fca00078e0006 */
[----:B------:R-:W-:Y:S01]  /*0b80*/  MOV R11, R7 ;  /* 0x00000007000b7202 */ /* 0x000fe20000000f00 */
[----:B0-----:R-:W-:Y:S01]  /*0b90*/  IMAD.WIDE.U32 R8, R0, 0x4, R8 ;  /* 0x0000000400087825 */ /* 0x001fe200078e0008 */
[----:B------:R-:W-:-:S07]  /*0ba0*/  IADD3 R0, PT, PT, -R2, RZ, RZ ;  /* 0x000000ff02007210 */ /* 0x000fce0007ffe1ff */
.L_x_9:
[----:B0-----:R-:W-:Y:S01]  /*0bb0*/  IMAD.MOV.U32 R2, RZ, RZ, R8 ;  /* 0x000000ffff027224 */ /* 0x001fe200078e0008 */
[----:B------:R-:W-:Y:S02]  /*0bc0*/  MOV R5, R11 ;  /* 0x0000000b00057202 */ /* 0x000fe40000000f00 */
[----:B------:R-:W-:Y:S02]  /*0bd0*/  MOV R3, R9 ;  /* 0x0000000900037202 */ /* 0x000fe40000000f00 */
[----:B------:R-:W-:-:S03]  /*0be0*/  MOV R4, R6 ;  /* 0x0000000600047202 */ /* 0x000fc60000000f00 */
[----:B------:R0:W2:Y:S04]  /*0bf0*/  LDG.E R2, desc[UR10][R2.64] ;  /* 0x0000000a02027981 */ /* 0x0000a8000c1e1900 */
[----:B------:R-:W2:Y:S01]  /*0c00*/  LDG.E R5, desc[UR10][R4.64] ;  /* 0x0000000a04057981 */ /* 0x000ea2000c1e1900 */
[----:B------:R-:W-:Y:S02]  /*0c10*/  IADD3 R0, PT, PT, R0, 0x1, RZ ;  /* 0x0000000100007810 */ /* 0x000fe40007ffe0ff */
[----:B------:R-:W-:Y:S02]  /*0c20*/  IADD3 R6, P2, PT, R6, 0x4, RZ ;  /* 0x0000000406067810 */ /* 0x000fe40007f5e0ff */
[----:B------:R-:W-:Y:S01]  /*0c30*/  ISETP.NE.AND P0, PT, R0, RZ, PT ;  /* 0x000000ff0000720c */ /* 0x000fe20003f05270 */
[----:B0-----:R-:W-:Y:S01]  /*0c40*/  IMAD.MOV.U32 R3, RZ, RZ, R13 ;  /* 0x000000ffff037224 */ /* 0x001fe200078e000d */
[----:B------:R-:W-:-:S02]  /*0c50*/  IADD3 R8, P3, PT, R8, 0x4, RZ ;  /* 0x0000000408087810 */ /* 0x000fc40007f7e0ff */
[----:B------:R-:W-:Y:S02]  /*0c60*/  IADD3.X R11, PT, PT, RZ, R11, RZ, P2, !PT ;  /* 0x0000000bff0b7210 */ /* 0x000fe400017fe4ff */
[----:B------:R-:W-:Y:S01]  /*0c70*/  IADD3.X R9, PT, PT, RZ, R9, RZ, P3, !PT ;  /* 0x00000009ff097210 */ /* 0x000fe20001ffe4ff */
[----:B--2---:R-:W-:Y:S01]  /*0c80*/  FADD R7, R2, R5 ;  /* 0x0000000502077221 */ /* 0x004fe20000000000 */
[----:B------:R-:W-:Y:S02]  /*0c90*/  MOV R2, R10 ;  /* 0x0000000a00027202 */ /* 0x000fe40000000f00 */
[----:B------:R-:W-:-:S03]  /*0ca0*/  IADD3 R10, P1, PT, R10, 0x4, RZ ;  /* 0x000000040a0a7810 */ /* 0x000fc60007f3e0ff */
[----:B------:R0:W-:Y:S01]  /*0cb0*/  STG.E desc[UR10][R2.64], R7 ;  /* 0x0000000702007986 */ /* 0x0001e2000c10190a */
[----:B------:R-:W-:Y:S01]  /*0cc0*/  IADD3.X R13, PT, PT, RZ, R13, RZ, P1, !PT ;  /* 0x0000000dff0d7210 */ /* 0x000fe20000ffe4ff */
[----:B------:R-:W-:Y:S08]  /*0cd0*/  @P0 BRA `(.L_x_9) ;  /* 0xfffffffc00b40947 */ /* 0x000ff0000383ffff */
[----:B------:R-:W-:Y:S05]  /*0ce0*/  EXIT ;  /* 0x000000000000794d */ /* 0x000fea0003800000 */
.L_x_10:
        /* <DEDUP_REMOVED lines=9> */
.L_x_12:


//--------------------- .nv.shared.reserved.0     --------------------------
	.section	.nv.shared.reserved.0,"aw",@nobits
	.weak		__nv_reservedSMEM_offset_0_alias
	.size		__nv_reservedSMEM_offset_0_alias, 0, 64
	.other		__nv_reservedSMEM_offset_0_alias,@"STO_CUDA_RESERVED_SHARED STV_DEFAULT"
__nv_reservedSMEM_offset_0_alias:
	.zero		0
	.zero		64


//--------------------- .nv.constant0._Z17vector_add_threadPfS_S_i --------------------------
	.section	.nv.constant0._Z17vector_add_threadPfS_S_i,"a",@progbits
	.sectionflags	@""
	.align	4
.nv.constant0._Z17vector_add_threadPfS_S_i:
	.zero		924


//--------------------- .nv.constant0._Z10vector_addPfS_S_i --------------------------
	.section	.nv.constant0._Z10vector_addPfS_S_i,"a",@progbits
	.sectionflags	@""
	.align	4
.nv.constant0._Z10vector_addPfS_S_i:
	.zero		924


//--------------------- SYMBOLS --------------------------

	.type		.nv.reservedSmem.offset0,@object
	.size		.nv.reservedSmem.offset0,0x4
